	.headerflags	@"EF_CUDA_TEXMODE_UNIFIED EF_CUDA_64BIT_ADDRESS EF_CUDA_ACCELERATORS EF_CUDA_SM90 EF_CUDA_VIRTUAL_SM(EF_CUDA_SM90)"
	.elftype	@"ET_EXEC"


//--------------------- .nv.info                  --------------------------
	.section	.nv.info,"",@"SHT_CUDA_INFO"
	.align	4


	//----- nvinfo : EIATTR_REGCOUNT
	.align		4
        /*0000*/ 	.byte	0x04, 0x2f
        /*0002*/ 	.short	(.L_3 - .L_2)
	.align		4
.L_2:
        /*0004*/ 	.word	index@(triton_poi_fused__native_batch_norm_legit_no_training_hardtanh_1)
        /*0008*/ 	.word	0x00000012


	//----- nvinfo : EIATTR_MIN_STACK_SIZE
	.align		4
.L_3:
        /*000c*/ 	.byte	0x04, 0x12
        /*000e*/ 	.short	(.L_5 - .L_4)
	.align		4
.L_4:
        /*0010*/ 	.word	index@(triton_poi_fused__native_batch_norm_legit_no_training_hardtanh_1)
        /*0014*/ 	.word	0x00000000


	//----- nvinfo : EIATTR_FRAME_SIZE
	.align		4
.L_5:
        /*0018*/ 	.byte	0x04, 0x11
        /*001a*/ 	.short	(.L_7 - .L_6)
	.align		4
.L_6:
        /*001c*/ 	.word	index@(triton_poi_fused__native_batch_norm_legit_no_training_hardtanh_1)
        /*0020*/ 	.word	0x00000000


	//----- nvinfo : EIATTR_MIN_STACK_SIZE
	.align		4
.L_7:
        /*0024*/ 	.byte	0x04, 0x12
        /*0026*/ 	.short	(.L_9 - .L_8)
	.align		4
.L_8:
        /*0028*/ 	.word	index@(triton_poi_fused__native_batch_norm_legit_no_training_hardtanh_1)
        /*002c*/ 	.word	0x00000000
.L_9:


//--------------------- .nv.info.triton_poi_fused__native_batch_norm_legit_no_training_hardtanh_1 --------------------------
	.section	.nv.info.triton_poi_fused__native_batch_norm_legit_no_training_hardtanh_1,"",@"SHT_CUDA_INFO"
	.sectionflags	@""
	.align	4


	//----- nvinfo : EIATTR_CUDA_API_VERSION
	.align		4
        /*0000*/ 	.byte	0x04, 0x37
        /*0002*/ 	.short	(.L_11 - .L_10)
.L_10:
        /*0004*/ 	.word	0x0000007c


	//----- nvinfo : EIATTR_KPARAM_INFO
	.align		4
.L_11:
        /*0008*/ 	.byte	0x04, 0x17
        /*000a*/ 	.short	(.L_13 - .L_12)
.L_12:
        /*000c*/ 	.word	0x00000000
        /*0010*/ 	.short	0x0006
        /*0012*/ 	.short	0x0030
        /*0014*/ 	.byte	0x00, 0xf0, 0x11, 0x00


	//----- nvinfo : EIATTR_KPARAM_INFO
	.align		4
.L_13:
        /*0018*/ 	.byte	0x04, 0x17
        /*001a*/ 	.short	(.L_15 - .L_14)
.L_14:
        /*001c*/ 	.word	0x00000000
        /*0020*/ 	.short	0x0005
        /*0022*/ 	.short	0x0028
        /*0024*/ 	.byte	0x00, 0xf4, 0x21, 0x00


	//----- nvinfo : EIATTR_KPARAM_INFO
	.align		4
.L_15:
        /*0028*/ 	.byte	0x04, 0x17
        /*002a*/ 	.short	(.L_17 - .L_16)
.L_16:
        /*002c*/ 	.word	0x00000000
        /*0030*/ 	.short	0x0004
        /*0032*/ 	.short	0x0020
        /*0034*/ 	.byte	0x00, 0xf4, 0x21, 0x00


	//----- nvinfo : EIATTR_KPARAM_INFO
	.align		4
.L_17:
        /*0038*/ 	.byte	0x04, 0x17
        /*003a*/ 	.short	(.L_19 - .L_18)
.L_18:
        /*003c*/ 	.word	0x00000000
        /*0040*/ 	.short	0x0003
        /*0042*/ 	.short	0x0018
        /*0044*/ 	.byte	0x00, 0xf4, 0x21, 0x00


	//----- nvinfo : EIATTR_KPARAM_INFO
	.align		4
.L_19:
        /*0048*/ 	.byte	0x04, 0x17
        /*004a*/ 	.short	(.L_21 - .L_20)
.L_20:
        /*004c*/ 	.word	0x00000000
        /*0050*/ 	.short	0x0002
        /*0052*/ 	.short	0x0010
        /*0054*/ 	.byte	0x00, 0xf4, 0x21, 0x00


	//----- nvinfo : EIATTR_KPARAM_INFO
	.align		4
.L_21:
        /*0058*/ 	.byte	0x04, 0x17
        /*005a*/ 	.short	(.L_23 - .L_22)
.L_22:
        /*005c*/ 	.word	0x00000000
        /*0060*/ 	.short	0x0001
        /*0062*/ 	.short	0x0008
        /*0064*/ 	.byte	0x00, 0xf4, 0x21, 0x00


	//----- nvinfo : EIATTR_KPARAM_INFO
	.align		4
.L_23:
        /*0068*/ 	.byte	0x04, 0x17
        /*006a*/ 	.short	(.L_25 - .L_24)
.L_24:
        /*006c*/ 	.word	0x00000000
        /*0070*/ 	.short	0x0000
        /*0072*/ 	.short	0x0000
        /*0074*/ 	.byte	0x00, 0xf4, 0x21, 0x00


	//----- nvinfo : EIATTR_SPARSE_MMA_MASK
	.align		4
.L_25:
        /*0078*/ 	.byte	0x03, 0x50
        /*007a*/ 	.short	0x0000


	//----- nvinfo : EIATTR_MAXREG_COUNT
	.align		4
        /*007c*/ 	.byte	0x03, 0x1b
        /*007e*/ 	.short	0x00ff


	//----- nvinfo : EIATTR_EXIT_INSTR_OFFSETS
	.align		4
        /*0080*/ 	.byte	0x04, 0x1c
        /*0082*/ 	.short	(.L_27 - .L_26)


	//   ....[0]....
.L_26:
        /*0084*/ 	.word	0x000004c0


	//----- nvinfo : EIATTR_REQNTID
	.align		4
.L_27:
        /*0088*/ 	.byte	0x04, 0x10
        /*008a*/ 	.short	(.L_29 - .L_28)
.L_28:
        /*008c*/ 	.word	0x00000080
        /*0090*/ 	.word	0x00000001
        /*0094*/ 	.word	0x00000001


	//----- nvinfo : EIATTR_CBANK_PARAM_SIZE
	.align		4
.L_29:
        /*0098*/ 	.byte	0x03, 0x19
        /*009a*/ 	.short	0x0034


	//----- nvinfo : EIATTR_PARAM_CBANK
	.align		4
        /*009c*/ 	.byte	0x04, 0x0a
        /*009e*/ 	.short	(.L_31 - .L_30)
	.align		4
.L_30:
        /*00a0*/ 	.word	index@(.nv.constant0.triton_poi_fused__native_batch_norm_legit_no_training_hardtanh_1)
        /*00a4*/ 	.short	0x0210
        /*00a6*/ 	.short	0x0034


	//----- nvinfo : EIATTR_SW_WAR
	.align		4
.L_31:
        /*00a8*/ 	.byte	0x04, 0x36
        /*00aa*/ 	.short	(.L_33 - .L_32)
.L_32:
        /*00ac*/ 	.word	0x00000008
.L_33:


//--------------------- .nv.callgraph             --------------------------
	.section	.nv.callgraph,"",@"SHT_CUDA_CALLGRAPH"
	.align	4
	.sectionentsize	8
	.align		4
        /*0000*/ 	.word	0x00000000
	.align		4
        /*0004*/ 	.word	0xffffffff
	.align		4
        /*0008*/ 	.word	0x00000000
	.align		4
        /*000c*/ 	.word	0xfffffffe
	.align		4
        /*0010*/ 	.word	0x00000000
	.align		4
        /*0014*/ 	.word	0xfffffffd
	.align		4
        /*0018*/ 	.word	0x00000000
	.align		4
        /*001c*/ 	.word	0xfffffffc


//--------------------- .nv.constant4             --------------------------
	.section	.nv.constant4,"a",@progbits
	.align	8
	.align		8
.nv.constant4:
        /*0000*/ 	.dword	_$_str
	.align		8
        /*0008*/ 	.dword	_$_str_$_2


//--------------------- .text.triton_poi_fused__native_batch_norm_legit_no_training_hardtanh_1 --------------------------
	.section	.text.triton_poi_fused__native_batch_norm_legit_no_training_hardtanh_1,"ax",@progbits
	.align	128
        .global         triton_poi_fused__native_batch_norm_legit_no_training_hardtanh_1
        .type           triton_poi_fused__native_batch_norm_legit_no_training_hardtanh_1,@function
        .size           triton_poi_fused__native_batch_norm_legit_no_training_hardtanh_1,(.L_x_1 - triton_poi_fused__native_batch_norm_legit_no_training_hardtanh_1)
        .other          triton_poi_fused__native_batch_norm_legit_no_training_hardtanh_1,@"STO_CUDA_ENTRY STV_DEFAULT"
triton_poi_fused__native_batch_norm_legit_no_training_hardtanh_1:
.text.triton_poi_fused__native_batch_norm_legit_no_training_hardtanh_1:
[----:B------:R-:W-:Y:S01]  /*0000*/  LDC R1, c[0x0][0x28] ;  /* 0x00000a00ff017b82 */ /* 0x000fe20000000800 */
[----:B------:R-:W1:Y:S07]  /*0010*/  S2R R0, SR_TID.X ;  /* 0x0000000000007919 */ /* 0x000e6e0000002100 */
[----:B------:R-:W2:Y:S01]  /*0020*/  LDC.64 R8, c[0x0][0x220] ;  /* 0x00008800ff087b82 */ /* 0x000ea20000000a00 */
[----:B------:R-:W-:Y:S01]  /*0030*/  ULDC.64 UR4, c[0x0][0x208] ;  /* 0x0000820000047ab9 */ /* 0x000fe20000000a00 */
[----:B------:R-:W3:Y:S06]  /*0040*/  S2R R5, SR_CTAID.X ;  /* 0x0000000000057919 */ /* 0x000eec0000002500 */
[----:B------:R-:W4:Y:S08]  /*0050*/  LDC.64 R10, c[0x0][0x228] ;  /* 0x00008a00ff0a7b82 */ /* 0x000f300000000a00 */
[----:B------:R-:W5:Y:S01]  /*0060*/  LDC.64 R12, c[0x0][0x230] ;  /* 0x00008c00ff0c7b82 */ /* 0x000f620000000a00 */
[----:B-1----:R-:W-:Y:S01]  /*0070*/  IMAD.SHL.U32 R0, R0, 0x4, RZ ;  /* 0x0000000400007824 */ /* 0x002fe200078e00ff */
[----:B---3--:R-:W-:-:S04]  /*0080*/  SHF.R.S32.HI R3, RZ, 0x16, R5 ;  /* 0x00000016ff037819 */ /* 0x008fc80000011405 */
[----:B------:R-:W-:Y:S02]  /*0090*/  LOP3.LUT R0, R0, 0x1fc, RZ, 0xc0, !PT ;  /* 0x000001fc00007812 */ /* 0x000fe400078ec0ff */
[----:B------:R-:W-:-:S03]  /*00a0*/  SGXT R3, R3, 0x1 ;  /* 0x000000010303781a */ /* 0x000fc60000000200 */
[----:B------:R-:W-:-:S05]  /*00b0*/  IMAD R0, R5, 0x200, R0 ;  /* 0x0000020005007824 */ /* 0x000fca00078e0200 */
[----:B------:R-:W-:-:S04]  /*00c0*/  LEA.HI R3, R3, R0, RZ, 0xa ;  /* 0x0000000003037211 */ /* 0x000fc800078f50ff */
[----:B------:R-:W-:-:S05]  /*00d0*/  SHF.R.S32.HI R3, RZ, 0xa, R3 ;  /* 0x0000000aff037819 */ /* 0x000fca0000011403 */
[----:B------:R-:W-:-:S05]  /*00e0*/  IMAD.HI R2, R3, 0x38e38e39, RZ ;  /* 0x38e38e3903027827 */ /* 0x000fca00078e02ff */
[----:B------:R-:W-:-:S04]  /*00f0*/  SHF.R.S32.HI R5, RZ, 0x1, R2 ;  /* 0x00000001ff057819 */ /* 0x000fc80000011402 */
[----:B------:R-:W-:Y:S02]  /*0100*/  LEA.HI R2, R2, R5, RZ, 0x1 ;  /* 0x0000000502027211 */ /* 0x000fe400078f08ff */
[----:B------:R-:W1:Y:S03]  /*0110*/  LDC.64 R4, c[0x0][0x210] ;  /* 0x00008400ff047b82 */ /* 0x000e660000000a00 */
[----:B------:R-:W-:-:S04]  /*0120*/  IMAD R15, R2, -0x9, R3 ;  /* 0xfffffff7020f7824 */ /* 0x000fc800078e0203 */
[C---:B--2---:R-:W-:Y:S01]  /*0130*/  IMAD.WIDE R8, R15.reuse, 0x4, R8 ;  /* 0x000000040f087825 */ /* 0x044fe200078e0208 */
[----:B------:R-:W2:Y:S05]  /*0140*/  LDC.64 R2, c[0x0][0x218] ;  /* 0x00008600ff027b82 */ /* 0x000eaa0000000a00 */
[----:B------:R-:W3:Y:S01]  /*0150*/  LDG.E.EL R8, desc[UR4][R8.64] ;  /* 0x0000000408087981 */ /* 0x000ee2000c2e1900 */
[----:B----4-:R-:W-:-:S04]  /*0160*/  IMAD.WIDE R10, R15, 0x4, R10 ;  /* 0x000000040f0a7825 */ /* 0x010fc800078e020a */
[----:B-1----:R-:W-:Y:S02]  /*0170*/  IMAD.WIDE R4, R0, 0x4, R4 ;  /* 0x0000000400047825 */ /* 0x002fe400078e0204 */
[----:B------:R1:W4:Y:S02]  /*0180*/  LDG.E.EL R10, desc[UR4][R10.64] ;  /* 0x000000040a0a7981 */ /* 0x000324000c2e1900 */
[C---:B-----5:R-:W-:Y:S02]  /*0190*/  IMAD.WIDE R12, R15.reuse, 0x4, R12 ;  /* 0x000000040f0c7825 */ /* 0x060fe400078e020c */
[----:B------:R-:W1:Y:S02]  /*01a0*/  LDG.E.128 R4, desc[UR4][R4.64] ;  /* 0x0000000404047981 */ /* 0x000e64000c1e1d00 */
[----:B--2---:R-:W-:Y:S02]  /*01b0*/  IMAD.WIDE R2, R15, 0x4, R2 ;  /* 0x000000040f027825 */ /* 0x004fe400078e0202 */
[----:B------:R-:W4:Y:S04]  /*01c0*/  LDG.E.EL R13, desc[UR4][R12.64] ;  /* 0x000000040c0d7981 */ /* 0x000f28000c2e1900 */
[----:B------:R-:W1:Y:S01]  /*01d0*/  LDG.E.EL R2, desc[UR4][R2.64] ;  /* 0x0000000402027981 */ /* 0x000e62000c2e1900 */
[----:B------:R-:W-:-:S02]  /*01e0*/  IMAD.MOV.U32 R14, RZ, RZ, 0x3e800000 ;  /* 0x3e800000ff0e7424 */ /* 0x000fc400078e00ff */
[----:B---3--:R-:W-:-:S04]  /*01f0*/  FADD R8, R8, 9.9999997473787516356e-06 ;  /* 0x3727c5ac08087421 */ /* 0x008fc80000000000 */
[----:B------:R-:W2:Y:S02]  /*0200*/  MUFU.SQRT R9, R8 ;  /* 0x0000000800097308 */ /* 0x000ea40000002000 */
[C---:B--2---:R-:W-:Y:S02]  /*0210*/  FSETP.GT.AND P0, PT, R9.reuse, 8.50705917302346158658e+37, PT ;  /* 0x7e8000000900780b */ /* 0x044fe40003f04000 */
[----:B------:R-:W-:-:S11]  /*0220*/  FSETP.GEU.AND P1, PT, R9, 1.175494350822287508e-38, PT ;  /* 0x008000000900780b */ /* 0x000fd60003f2e000 */
[----:B------:R-:W-:-:S04]  /*0230*/  @P0 FMUL R9, R9, 0.25 ;  /* 0x3e80000009090820 */ /* 0x000fc80000400000 */
[----:B------:R-:W-:-:S06]  /*0240*/  @!P1 FMUL R9, R9, 16777216 ;  /* 0x4b80000009099820 */ /* 0x000fcc0000400000 */
[----:B------:R-:W2:Y:S01]  /*0250*/  MUFU.RCP R9, R9 ;  /* 0x0000000900097308 */ /* 0x000ea20000001000 */
[----:B------:R-:W-:Y:S01]  /*0260*/  FSEL R14, R14, 1, P0 ;  /* 0x3f8000000e0e7808 */ /* 0x000fe20000000000 */
[----:B-1----:R-:W-:-:S04]  /*0270*/  FADD R11, R7, -R2 ;  /* 0x80000002070b7221 */ /* 0x002fc80000000000 */
[----:B------:R-:W-:Y:S01]  /*0280*/  @!P1 FMUL R14, R14, 16777216 ;  /* 0x4b8000000e0e9820 */ /* 0x000fe20000400000 */
[--C-:B------:R-:W-:Y:S01]  /*0290*/  FADD R3, R4, -R2.reuse ;  /* 0x8000000204037221 */ /* 0x100fe20000000000 */
[--C-:B------:R-:W-:Y:S01]  /*02a0*/  FADD R7, R6, -R2.reuse ;  /* 0x8000000206077221 */ /* 0x100fe20000000000 */
[----:B------:R-:W-:Y:S01]  /*02b0*/  FADD R5, R5, -R2 ;  /* 0x8000000205057221 */ /* 0x000fe20000000000 */
[----:B--2---:R-:W-:-:S04]  /*02c0*/  FMUL R14, R9, R14 ;  /* 0x0000000e090e7220 */ /* 0x004fc80000400000 */
[C---:B------:R-:W-:Y:S01]  /*02d0*/  FMUL R11, R14.reuse, R11 ;  /* 0x0000000b0e0b7220 */ /* 0x040fe20000400000 */
[C---:B------:R-:W-:Y:S01]  /*02e0*/  FMUL R4, R14.reuse, R3 ;  /* 0x000000030e047220 */ /* 0x040fe20000400000 */
[C---:B------:R-:W-:Y:S01]  /*02f0*/  FMUL R2, R14.reuse, R7 ;  /* 0x000000070e027220 */ /* 0x040fe20000400000 */
[----:B------:R-:W-:Y:S01]  /*0300*/  FMUL R14, R14, R5 ;  /* 0x000000050e0e7220 */ /* 0x000fe20000400000 */
[C-C-:B----4-:R-:W-:Y:S01]  /*0310*/  FFMA R11, R10.reuse, R11, R13.reuse ;  /* 0x0000000b0a0b7223 */ /* 0x150fe2000000000d */
[C-C-:B------:R-:W-:Y:S01]  /*0320*/  FFMA R4, R10.reuse, R4, R13.reuse ;  /* 0x000000040a047223 */ /* 0x140fe2000000000d */
[C-C-:B------:R-:W-:Y:S01]  /*0330*/  FFMA R6, R10.reuse, R2, R13.reuse ;  /* 0x000000020a067223 */ /* 0x140fe2000000000d */
[----:B------:R-:W-:Y:S01]  /*0340*/  FFMA R14, R10, R14, R13 ;  /* 0x0000000e0a0e7223 */ /* 0x000fe2000000000d */
[----:B------:R-:W1:Y:S01]  /*0350*/  LDC.64 R2, c[0x0][0x238] ;  /* 0x00008e00ff027b82 */ /* 0x000e620000000a00 */
[----:B------:R-:W-:Y:S02]  /*0360*/  FSETP.GTU.AND P0, PT, R11, RZ, PT ;  /* 0x000000ff0b00720b */ /* 0x000fe40003f0c000 */
[----:B------:R-:W-:-:S02]  /*0370*/  FSETP.GTU.AND P1, PT, R6, RZ, PT ;  /* 0x000000ff0600720b */ /* 0x000fc40003f2c000 */
[----:B------:R-:W-:Y:S02]  /*0380*/  FSEL R7, R11, RZ, P0 ;  /* 0x000000ff0b077208 */ /* 0x000fe40000000000 */
[----:B------:R-:W-:Y:S02]  /*0390*/  FSETP.GTU.AND P2, PT, R14, RZ, PT ;  /* 0x000000ff0e00720b */ /* 0x000fe40003f4c000 */
[----:B------:R-:W-:Y:S02]  /*03a0*/  FSETP.GTU.AND P0, PT, R4, RZ, PT ;  /* 0x000000ff0400720b */ /* 0x000fe40003f0c000 */
[----:B------:R-:W-:Y:S02]  /*03b0*/  FSETP.GEU.AND P5, PT, R7, 6, PT ;  /* 0x40c000000700780b */ /* 0x000fe40003fae000 */
[----:B------:R-:W-:Y:S02]  /*03c0*/  FSEL R6, R6, RZ, P1 ;  /* 0x000000ff06067208 */ /* 0x000fe40000800000 */
[----:B------:R-:W-:-:S02]  /*03d0*/  FSEL R5, R14, RZ, P2 ;  /* 0x000000ff0e057208 */ /* 0x000fc40001000000 */
[----:B------:R-:W-:Y:S02]  /*03e0*/  FSEL R4, R4, RZ, P0 ;  /* 0x000000ff04047208 */ /* 0x000fe40000000000 */
[----:B------:R-:W-:Y:S02]  /*03f0*/  FSETP.GEU.AND P0, PT, R6, 6, PT ;  /* 0x40c000000600780b */ /* 0x000fe40003f0e000 */
[----:B------:R-:W-:Y:S02]  /*0400*/  FSETP.GEU.AND P2, PT, R5, 6, PT ;  /* 0x40c000000500780b */ /* 0x000fe40003f4e000 */
[----:B------:R-:W-:Y:S02]  /*0410*/  FSETP.GEU.AND P1, PT, R4, 6, PT ;  /* 0x40c000000400780b */ /* 0x000fe40003f2e000 */
[----:B------:R-:W-:Y:S02]  /*0420*/  FSETP.NAN.AND P6, PT, R7, R7, PT ;  /* 0x000000070700720b */ /* 0x000fe40003fc8000 */
[----:B------:R-:W-:-:S02]  /*0430*/  FSETP.NAN.AND P3, PT, R6, R6, PT ;  /* 0x000000060600720b */ /* 0x000fc40003f68000 */
[----:B------:R-:W-:Y:S02]  /*0440*/  @P5 SEL R7, R7, 0x40c00000, P6 ;  /* 0x40c0000007075807 */ /* 0x000fe40003000000 */
[C---:B------:R-:W-:Y:S02]  /*0450*/  FSETP.NAN.AND P4, PT, R5.reuse, R5, PT ;  /* 0x000000050500720b */ /* 0x040fe40003f88000 */
[----:B------:R-:W-:Y:S01]  /*0460*/  FSETP.NAN.AND P5, PT, R4, R4, PT ;  /* 0x000000040400720b */ /* 0x000fe20003fa8000 */
[----:B-1----:R-:W-:Y:S01]  /*0470*/  IMAD.WIDE R2, R0, 0x4, R2 ;  /* 0x0000000400027825 */ /* 0x002fe200078e0202 */
[----:B------:R-:W-:Y:S02]  /*0480*/  @P0 SEL R6, R6, 0x40c00000, P3 ;  /* 0x40c0000006060807 */ /* 0x000fe40001800000 */
[----:B------:R-:W-:Y:S02]  /*0490*/  @P2 SEL R5, R5, 0x40c00000, P4 ;  /* 0x40c0000005052807 */ /* 0x000fe40002000000 */
[----:B------:R-:W-:-:S05]  /*04a0*/  @P1 SEL R4, R4, 0x40c00000, P5 ;  /* 0x40c0000004041807 */ /* 0x000fca0002800000 */
[----:B------:R-:W-:Y:S01]  /*04b0*/  STG.E.128 desc[UR4][R2.64], R4 ;  /* 0x0000000402007986 */ /* 0x000fe2000c101d04 */
[----:B------:R-:W-:Y:S05]  /*04c0*/  EXIT ;  /* 0x000000000000794d */ /* 0x000fea0003800000 */
.L_x_0:
[----:B------:R-:W-:-:S00]  /*04d0*/  BRA `(.L_x_0) ;  /* 0xfffffffc00fc7947 */ /* 0x000fc0000383ffff */
[----:B------:R-:W-:-:S00]  /*04e0*/  NOP ;  /* 0x0000000000007918 */ /* 0x000fc00000000000 */
        /* <DEDUP_REMOVED lines=9> */
.L_x_1:


//--------------------- .nv.global.init           --------------------------
	.section	.nv.global.init,"aw",@progbits
.nv.global.init:
	.type		_$_str,@object
	.size		_$_str,(_$_str_$_2 - _$_str)
_$_str:
        /*0000*/ 	.byte	0x5f, 0x5f, 0x43, 0x55, 0x44, 0x41, 0x5f, 0x46, 0x54, 0x5a, 0x00
	.type		_$_str_$_2,@object
	.size		_$_str_$_2,(.L_1 - _$_str_$_2)
_$_str_$_2:
        /*000b*/ 	.byte	0x5f, 0x5f, 0x43, 0x55, 0x44, 0x41, 0x5f, 0x50, 0x52, 0x45, 0x43, 0x5f, 0x53, 0x51, 0x52, 0x54
        /*001b*/ 	.byte	0x00
.L_1:


//--------------------- .nv.constant0.triton_poi_fused__native_batch_norm_legit_no_training_hardtanh_1 --------------------------
	.section	.nv.constant0.triton_poi_fused__native_batch_norm_legit_no_training_hardtanh_1,"a",@progbits
	.sectionflags	@""
	.align	4
.nv.constant0.triton_poi_fused__native_batch_norm_legit_no_training_hardtanh_1:
	.zero		580
